//
// Generated by NVIDIA NVVM Compiler
//
// Compiler Build ID: CL-36424714
// Cuda compilation tools, release 13.0, V13.0.88
// Based on NVVM 20.0.0
//

.version 9.0
.target sm_100
.address_size 64

	// .globl	_ZN3cub18CUB_300001_SM_10006detail11EmptyKernelIvEEvv
.global .align 1 .b8 _ZN40_INTERNAL_9047e619_4_k_cu_3e7288b6_951484cuda3std3__45__cpo5beginE[1];
.global .align 1 .b8 _ZN40_INTERNAL_9047e619_4_k_cu_3e7288b6_951484cuda3std3__45__cpo3endE[1];
.global .align 1 .b8 _ZN40_INTERNAL_9047e619_4_k_cu_3e7288b6_951484cuda3std3__45__cpo6cbeginE[1];
.global .align 1 .b8 _ZN40_INTERNAL_9047e619_4_k_cu_3e7288b6_951484cuda3std3__45__cpo4cendE[1];
.global .align 1 .b8 _ZN40_INTERNAL_9047e619_4_k_cu_3e7288b6_951484cuda3std3__45__cpo6rbeginE[1];
.global .align 1 .b8 _ZN40_INTERNAL_9047e619_4_k_cu_3e7288b6_951484cuda3std3__45__cpo4rendE[1];
.global .align 1 .b8 _ZN40_INTERNAL_9047e619_4_k_cu_3e7288b6_951484cuda3std3__45__cpo7crbeginE[1];
.global .align 1 .b8 _ZN40_INTERNAL_9047e619_4_k_cu_3e7288b6_951484cuda3std3__45__cpo5crendE[1];
.global .align 1 .b8 _ZN40_INTERNAL_9047e619_4_k_cu_3e7288b6_951484cuda3std3__442_GLOBAL__N__9047e619_4_k_cu_3e7288b6_951486ignoreE[1];
.global .align 1 .b8 _ZN40_INTERNAL_9047e619_4_k_cu_3e7288b6_951484cuda3std3__419piecewise_constructE[1];
.global .align 1 .b8 _ZN40_INTERNAL_9047e619_4_k_cu_3e7288b6_951484cuda3std3__48in_placeE[1];
.global .align 1 .b8 _ZN40_INTERNAL_9047e619_4_k_cu_3e7288b6_951484cuda3std3__420unreachable_sentinelE[1];
.global .align 1 .b8 _ZN40_INTERNAL_9047e619_4_k_cu_3e7288b6_951484cuda3std3__47nulloptE[1];
.global .align 1 .b8 _ZN40_INTERNAL_9047e619_4_k_cu_3e7288b6_951484cuda3std3__48unexpectE[1];
.global .align 1 .b8 _ZN40_INTERNAL_9047e619_4_k_cu_3e7288b6_951484cuda3std6ranges3__45__cpo4swapE[1];
.global .align 1 .b8 _ZN40_INTERNAL_9047e619_4_k_cu_3e7288b6_951484cuda3std6ranges3__45__cpo9iter_moveE[1];
.global .align 1 .b8 _ZN40_INTERNAL_9047e619_4_k_cu_3e7288b6_951484cuda3std6ranges3__45__cpo5beginE[1];
.global .align 1 .b8 _ZN40_INTERNAL_9047e619_4_k_cu_3e7288b6_951484cuda3std6ranges3__45__cpo3endE[1];
.global .align 1 .b8 _ZN40_INTERNAL_9047e619_4_k_cu_3e7288b6_951484cuda3std6ranges3__45__cpo6cbeginE[1];
.global .align 1 .b8 _ZN40_INTERNAL_9047e619_4_k_cu_3e7288b6_951484cuda3std6ranges3__45__cpo4cendE[1];
.global .align 1 .b8 _ZN40_INTERNAL_9047e619_4_k_cu_3e7288b6_951484cuda3std6ranges3__45__cpo7advanceE[1];
.global .align 1 .b8 _ZN40_INTERNAL_9047e619_4_k_cu_3e7288b6_951484cuda3std6ranges3__45__cpo9iter_swapE[1];
.global .align 1 .b8 _ZN40_INTERNAL_9047e619_4_k_cu_3e7288b6_951484cuda3std6ranges3__45__cpo4nextE[1];
.global .align 1 .b8 _ZN40_INTERNAL_9047e619_4_k_cu_3e7288b6_951484cuda3std6ranges3__45__cpo4prevE[1];
.global .align 1 .b8 _ZN40_INTERNAL_9047e619_4_k_cu_3e7288b6_951484cuda3std6ranges3__45__cpo4dataE[1];
.global .align 1 .b8 _ZN40_INTERNAL_9047e619_4_k_cu_3e7288b6_951484cuda3std6ranges3__45__cpo5cdataE[1];
.global .align 1 .b8 _ZN40_INTERNAL_9047e619_4_k_cu_3e7288b6_951484cuda3std6ranges3__45__cpo4sizeE[1];
.global .align 1 .b8 _ZN40_INTERNAL_9047e619_4_k_cu_3e7288b6_951484cuda3std6ranges3__45__cpo5ssizeE[1];
.global .align 1 .b8 _ZN40_INTERNAL_9047e619_4_k_cu_3e7288b6_951484cuda3std6ranges3__45__cpo8distanceE[1];
.global .align 1 .b8 _ZN40_INTERNAL_9047e619_4_k_cu_3e7288b6_951486thrust24THRUST_300001_SM_1000_NS8cuda_cub3parE[1];
.global .align 1 .b8 _ZN40_INTERNAL_9047e619_4_k_cu_3e7288b6_951486thrust24THRUST_300001_SM_1000_NS8cuda_cub10par_nosyncE[1];
.global .align 1 .b8 _ZN40_INTERNAL_9047e619_4_k_cu_3e7288b6_951486thrust24THRUST_300001_SM_1000_NS6system6detail10sequential3seqE[1];
.global .align 1 .b8 _ZN40_INTERNAL_9047e619_4_k_cu_3e7288b6_951486thrust24THRUST_300001_SM_1000_NS12placeholders2_1E[1];
.global .align 1 .b8 _ZN40_INTERNAL_9047e619_4_k_cu_3e7288b6_951486thrust24THRUST_300001_SM_1000_NS12placeholders2_2E[1];
.global .align 1 .b8 _ZN40_INTERNAL_9047e619_4_k_cu_3e7288b6_951486thrust24THRUST_300001_SM_1000_NS12placeholders2_3E[1];
.global .align 1 .b8 _ZN40_INTERNAL_9047e619_4_k_cu_3e7288b6_951486thrust24THRUST_300001_SM_1000_NS12placeholders2_4E[1];
.global .align 1 .b8 _ZN40_INTERNAL_9047e619_4_k_cu_3e7288b6_951486thrust24THRUST_300001_SM_1000_NS12placeholders2_5E[1];
.global .align 1 .b8 _ZN40_INTERNAL_9047e619_4_k_cu_3e7288b6_951486thrust24THRUST_300001_SM_1000_NS12placeholders2_6E[1];
.global .align 1 .b8 _ZN40_INTERNAL_9047e619_4_k_cu_3e7288b6_951486thrust24THRUST_300001_SM_1000_NS12placeholders2_7E[1];
.global .align 1 .b8 _ZN40_INTERNAL_9047e619_4_k_cu_3e7288b6_951486thrust24THRUST_300001_SM_1000_NS12placeholders2_8E[1];
.global .align 1 .b8 _ZN40_INTERNAL_9047e619_4_k_cu_3e7288b6_951486thrust24THRUST_300001_SM_1000_NS12placeholders2_9E[1];
.global .align 1 .b8 _ZN40_INTERNAL_9047e619_4_k_cu_3e7288b6_951486thrust24THRUST_300001_SM_1000_NS12placeholders3_10E[1];
.global .align 1 .b8 _ZN40_INTERNAL_9047e619_4_k_cu_3e7288b6_951486thrust24THRUST_300001_SM_1000_NS3seqE[1];

.visible .entry _ZN3cub18CUB_300001_SM_10006detail11EmptyKernelIvEEvv()
{


	ret;

}


// ===== COMPILED SASS (sm_100) =====

	.target	sm_100

	.elftype	@"ET_EXEC"


//--------------------- .note.nv.tkinfo           --------------------------
	.section	.note.nv.tkinfo,"",@"SHT_NOTE"
	.sectionflags	@"SHF_NOTE_NV_TKINFO"
	.tkinfo
        /*0018*/ 	.word	0x00000002
        /*0030*/ 	.string	""
        /*0030*/ 	.string	"ptxas"
        /*0030*/ 	.string	"Cuda compilation tools, release 13.0, V13.0.88"
        /*0030*/ 	.string	"Build cuda_13.0.r13.0/compiler.36424714_0"
        /*0030*/ 	.string	"-arch sm_100 -m 64 "



//--------------------- .note.nv.cuinfo           --------------------------
	.section	.note.nv.cuinfo,"",@"SHT_NOTE"
	.sectionflags	@"SHF_NOTE_NV_CUINFO"
        /*0018*/ 	.short	0x0002
        /*001a*/ 	.short	0x0064
        /*001c*/ 	.short	0x0082
	.zero		2


//--------------------- .nv.info                  --------------------------
	.section	.nv.info,"",@"SHT_CUDA_INFO"
	.align	4


	//----- nvinfo : EIATTR_REGCOUNT
	.align		4
        /*0000*/ 	.byte	0x04, 0x2f
        /*0002*/ 	.short	(.L_44 - .L_43)
	.align		4
.L_43:
        /*0004*/ 	.word	index@(_ZN3cub18CUB_300001_SM_10006detail11EmptyKernelIvEEvv)
        /*0008*/ 	.word	0x00000004


	//----- nvinfo : EIATTR_FRAME_SIZE
	.align		4
.L_44:
        /*000c*/ 	.byte	0x04, 0x11
        /*000e*/ 	.short	(.L_46 - .L_45)
	.align		4
.L_45:
        /*0010*/ 	.word	index@(_ZN3cub18CUB_300001_SM_10006detail11EmptyKernelIvEEvv)
        /*0014*/ 	.word	0x00000000


	//----- nvinfo : EIATTR_MIN_STACK_SIZE
	.align		4
.L_46:
        /*0018*/ 	.byte	0x04, 0x12
        /*001a*/ 	.short	(.L_48 - .L_47)
	.align		4
.L_47:
        /*001c*/ 	.word	index@(_ZN3cub18CUB_300001_SM_10006detail11EmptyKernelIvEEvv)
        /*0020*/ 	.word	0x00000000
.L_48:


//--------------------- .nv.compat                --------------------------
	.section	.nv.compat,"",@"SHT_CUDA_COMPAT_INFO"
	.align	4
        /*0000*/ 	.byte	0x02, 0x09, 0x00, 0x00, 0x02, 0x02, 0x01, 0x00, 0x02, 0x05, 0x05, 0x00, 0x03, 0x07, 0x01, 0x01
        /*0010*/ 	.byte	0x02, 0x03, 0x00, 0x00, 0x02, 0x06, 0x01, 0x00, 0x04, 0x0b, 0x08, 0x00, 0x09, 0x00, 0x00, 0x00
        /*0020*/ 	.byte	0x00, 0x00, 0x00, 0x00


//--------------------- .nv.info._ZN3cub18CUB_300001_SM_10006detail11EmptyKernelIvEEvv --------------------------
	.section	.nv.info._ZN3cub18CUB_300001_SM_10006detail11EmptyKernelIvEEvv,"",@"SHT_CUDA_INFO"
	.sectionflags	@""
	.align	4


	//----- nvinfo : EIATTR_CUDA_API_VERSION
	.align		4
        /*0000*/ 	.byte	0x04, 0x37
        /*0002*/ 	.short	(.L_50 - .L_49)
.L_49:
        /*0004*/ 	.word	0x00000082


	//----- nvinfo : EIATTR_SPARSE_MMA_MASK
	.align		4
.L_50:
        /*0008*/ 	.byte	0x03, 0x50
        /*000a*/ 	.short	0x0000


	//----- nvinfo : EIATTR_MAXREG_COUNT
	.align		4
        /*000c*/ 	.byte	0x03, 0x1b
        /*000e*/ 	.short	0x00ff


	//----- nvinfo : EIATTR_MERCURY_ISA_VERSION
	.align		4
        /*0010*/ 	.byte	0x03, 0x5f
        /*0012*/ 	.short	0x0101


	//----- nvinfo : EIATTR_VRC_CTA_INIT_COUNT
	.align		4
        /*0014*/ 	.byte	0x02, 0x4a
	.zero		1
	.zero		1


	//----- nvinfo : EIATTR_EXIT_INSTR_OFFSETS
	.align		4
        /*0018*/ 	.byte	0x04, 0x1c
        /*001a*/ 	.short	(.L_52 - .L_51)


	//   ....[0]....
.L_51:
        /*001c*/ 	.word	0x00000010


	//----- nvinfo : EIATTR_SW_WAR
	.align		4
.L_52:
        /*0020*/ 	.byte	0x04, 0x36
        /*0022*/ 	.short	(.L_54 - .L_53)
.L_53:
        /*0024*/ 	.word	0x00000008
.L_54:


//--------------------- .nv.callgraph             --------------------------
	.section	.nv.callgraph,"",@"SHT_CUDA_CALLGRAPH"
	.align	4
	.sectionentsize	8
	.align		4
        /*0000*/ 	.word	0x00000000
	.align		4
        /*0004*/ 	.word	0xffffffff
	.align		4
        /*0008*/ 	.word	0x00000000
	.align		4
        /*000c*/ 	.word	0xfffffffe
	.align		4
        /*0010*/ 	.word	0x00000000
	.align		4
        /*0014*/ 	.word	0xfffffffd
	.align		4
        /*0018*/ 	.word	0x00000000
	.align		4
        /*001c*/ 	.word	0xfffffffc


//--------------------- .nv.constant4             --------------------------
	.section	.nv.constant4,"a",@progbits
	.align	8
	.align		8
.nv.constant4:
        /*0000*/ 	.dword	_ZN40_INTERNAL_9047e619_4_k_cu_3e7288b6_955724cuda3std3__45__cpo5beginE
	.align		8
        /*0008*/ 	.dword	_ZN40_INTERNAL_9047e619_4_k_cu_3e7288b6_955724cuda3std3__45__cpo3endE
	.align		8
        /*0010*/ 	.dword	_ZN40_INTERNAL_9047e619_4_k_cu_3e7288b6_955724cuda3std3__45__cpo6cbeginE
	.align		8
        /*0018*/ 	.dword	_ZN40_INTERNAL_9047e619_4_k_cu_3e7288b6_955724cuda3std3__45__cpo4cendE
	.align		8
        /*0020*/ 	.dword	_ZN40_INTERNAL_9047e619_4_k_cu_3e7288b6_955724cuda3std3__45__cpo6rbeginE
	.align		8
        /*0028*/ 	.dword	_ZN40_INTERNAL_9047e619_4_k_cu_3e7288b6_955724cuda3std3__45__cpo4rendE
	.align		8
        /*0030*/ 	.dword	_ZN40_INTERNAL_9047e619_4_k_cu_3e7288b6_955724cuda3std3__45__cpo7crbeginE
	.align		8
        /*0038*/ 	.dword	_ZN40_INTERNAL_9047e619_4_k_cu_3e7288b6_955724cuda3std3__45__cpo5crendE
	.align		8
        /*0040*/ 	.dword	_ZN40_INTERNAL_9047e619_4_k_cu_3e7288b6_955724cuda3std3__442_GLOBAL__N__9047e619_4_k_cu_3e7288b6_955726ignoreE
	.align		8
        /*0048*/ 	.dword	_ZN40_INTERNAL_9047e619_4_k_cu_3e7288b6_955724cuda3std3__419piecewise_constructE
	.align		8
        /*0050*/ 	.dword	_ZN40_INTERNAL_9047e619_4_k_cu_3e7288b6_955724cuda3std3__48in_placeE
	.align		8
        /*0058*/ 	.dword	_ZN40_INTERNAL_9047e619_4_k_cu_3e7288b6_955724cuda3std3__420unreachable_sentinelE
	.align		8
        /*0060*/ 	.dword	_ZN40_INTERNAL_9047e619_4_k_cu_3e7288b6_955724cuda3std3__47nulloptE
	.align		8
        /*0068*/ 	.dword	_ZN40_INTERNAL_9047e619_4_k_cu_3e7288b6_955724cuda3std3__48unexpectE
	.align		8
        /*0070*/ 	.dword	_ZN40_INTERNAL_9047e619_4_k_cu_3e7288b6_955724cuda3std6ranges3__45__cpo4swapE
	.align		8
        /*0078*/ 	.dword	_ZN40_INTERNAL_9047e619_4_k_cu_3e7288b6_955724cuda3std6ranges3__45__cpo9iter_moveE
	.align		8
        /*0080*/ 	.dword	_ZN40_INTERNAL_9047e619_4_k_cu_3e7288b6_955724cuda3std6ranges3__45__cpo5beginE
	.align		8
        /*0088*/ 	.dword	_ZN40_INTERNAL_9047e619_4_k_cu_3e7288b6_955724cuda3std6ranges3__45__cpo3endE
	.align		8
        /*0090*/ 	.dword	_ZN40_INTERNAL_9047e619_4_k_cu_3e7288b6_955724cuda3std6ranges3__45__cpo6cbeginE
	.align		8
        /*0098*/ 	.dword	_ZN40_INTERNAL_9047e619_4_k_cu_3e7288b6_955724cuda3std6ranges3__45__cpo4cendE
	.align		8
        /*00a0*/ 	.dword	_ZN40_INTERNAL_9047e619_4_k_cu_3e7288b6_955724cuda3std6ranges3__45__cpo7advanceE
	.align		8
        /*00a8*/ 	.dword	_ZN40_INTERNAL_9047e619_4_k_cu_3e7288b6_955724cuda3std6ranges3__45__cpo9iter_swapE
	.align		8
        /*00b0*/ 	.dword	_ZN40_INTERNAL_9047e619_4_k_cu_3e7288b6_955724cuda3std6ranges3__45__cpo4nextE
	.align		8
        /*00b8*/ 	.dword	_ZN40_INTERNAL_9047e619_4_k_cu_3e7288b6_955724cuda3std6ranges3__45__cpo4prevE
	.align		8
        /*00c0*/ 	.dword	_ZN40_INTERNAL_9047e619_4_k_cu_3e7288b6_955724cuda3std6ranges3__45__cpo4dataE
	.align		8
        /*00c8*/ 	.dword	_ZN40_INTERNAL_9047e619_4_k_cu_3e7288b6_955724cuda3std6ranges3__45__cpo5cdataE
	.align		8
        /*00d0*/ 	.dword	_ZN40_INTERNAL_9047e619_4_k_cu_3e7288b6_955724cuda3std6ranges3__45__cpo4sizeE
	.align		8
        /*00d8*/ 	.dword	_ZN40_INTERNAL_9047e619_4_k_cu_3e7288b6_955724cuda3std6ranges3__45__cpo5ssizeE
	.align		8
        /*00e0*/ 	.dword	_ZN40_INTERNAL_9047e619_4_k_cu_3e7288b6_955724cuda3std6ranges3__45__cpo8distanceE
	.align		8
        /*00e8*/ 	.dword	_ZN40_INTERNAL_9047e619_4_k_cu_3e7288b6_955726thrust24THRUST_300001_SM_1000_NS8cuda_cub3parE
	.align		8
        /*00f0*/ 	.dword	_ZN40_INTERNAL_9047e619_4_k_cu_3e7288b6_955726thrust24THRUST_300001_SM_1000_NS8cuda_cub10par_nosyncE
	.align		8
        /*00f8*/ 	.dword	_ZN40_INTERNAL_9047e619_4_k_cu_3e7288b6_955726thrust24THRUST_300001_SM_1000_NS6system6detail10sequential3seqE
	.align		8
        /*0100*/ 	.dword	_ZN40_INTERNAL_9047e619_4_k_cu_3e7288b6_955726thrust24THRUST_300001_SM_1000_NS12placeholders2_1E
	.align		8
        /*0108*/ 	.dword	_ZN40_INTERNAL_9047e619_4_k_cu_3e7288b6_955726thrust24THRUST_300001_SM_1000_NS12placeholders2_2E
	.align		8
        /*0110*/ 	.dword	_ZN40_INTERNAL_9047e619_4_k_cu_3e7288b6_955726thrust24THRUST_300001_SM_1000_NS12placeholders2_3E
	.align		8
        /*0118*/ 	.dword	_ZN40_INTERNAL_9047e619_4_k_cu_3e7288b6_955726thrust24THRUST_300001_SM_1000_NS12placeholders2_4E
	.align		8
        /*0120*/ 	.dword	_ZN40_INTERNAL_9047e619_4_k_cu_3e7288b6_955726thrust24THRUST_300001_SM_1000_NS12placeholders2_5E
	.align		8
        /*0128*/ 	.dword	_ZN40_INTERNAL_9047e619_4_k_cu_3e7288b6_955726thrust24THRUST_300001_SM_1000_NS12placeholders2_6E
	.align		8
        /*0130*/ 	.dword	_ZN40_INTERNAL_9047e619_4_k_cu_3e7288b6_955726thrust24THRUST_300001_SM_1000_NS12placeholders2_7E
	.align		8
        /*0138*/ 	.dword	_ZN40_INTERNAL_9047e619_4_k_cu_3e7288b6_955726thrust24THRUST_300001_SM_1000_NS12placeholders2_8E
	.align		8
        /*0140*/ 	.dword	_ZN40_INTERNAL_9047e619_4_k_cu_3e7288b6_955726thrust24THRUST_300001_SM_1000_NS12placeholders2_9E
	.align		8
        /*0148*/ 	.dword	_ZN40_INTERNAL_9047e619_4_k_cu_3e7288b6_955726thrust24THRUST_300001_SM_1000_NS12placeholders3_10E
	.align		8
        /*0150*/ 	.dword	_ZN40_INTERNAL_9047e619_4_k_cu_3e7288b6_955726thrust24THRUST_300001_SM_1000_NS3seqE


//--------------------- .text._ZN3cub18CUB_300001_SM_10006detail11EmptyKernelIvEEvv --------------------------
	.section	.text._ZN3cub18CUB_300001_SM_10006detail11EmptyKernelIvEEvv,"ax",@progbits
	.align	128
        .global         _ZN3cub18CUB_300001_SM_10006detail11EmptyKernelIvEEvv
        .type           _ZN3cub18CUB_300001_SM_10006detail11EmptyKernelIvEEvv,@function
        .size           _ZN3cub18CUB_300001_SM_10006detail11EmptyKernelIvEEvv,(.L_x_1 - _ZN3cub18CUB_300001_SM_10006detail11EmptyKernelIvEEvv)
        .other          _ZN3cub18CUB_300001_SM_10006detail11EmptyKernelIvEEvv,@"STO_CUDA_ENTRY STV_DEFAULT"
_ZN3cub18CUB_300001_SM_10006detail11EmptyKernelIvEEvv:
.text._ZN3cub18CUB_300001_SM_10006detail11EmptyKernelIvEEvv:
[----:B------:R-:W-:Y:S01]  /*0000*/  LDC R1, c[0x0][0x37c] ;  /* 0x0000df00ff017b82 */ /* 0x000fe20000000800 */
[----:B------:R-:W-:Y:S05]  /*0010*/  EXIT ;  /* 0x000000000000794d */ /* 0x000fea0003800000 */
.L_x_0:
[----:B------:R-:W-:-:S00]  /*0020*/  BRA `(.L_x_0) ;  /* 0xfffffffc00fc7947 */ /* 0x000fc0000383ffff */
[----:B------:R-:W-:-:S00]  /*0030*/  NOP ;  /* 0x0000000000007918 */ /* 0x000fc00000000000 */
        /* <DEDUP_REMOVED lines=12> */
.L_x_1:


//--------------------- .nv.shared.reserved.0     --------------------------
	.section	.nv.shared.reserved.0,"aw",@nobits
	.weak		__nv_reservedSMEM_offset_0_alias
	.size		__nv_reservedSMEM_offset_0_alias, 0, 64
	.other		__nv_reservedSMEM_offset_0_alias,@"STO_CUDA_RESERVED_SHARED STV_DEFAULT"
__nv_reservedSMEM_offset_0_alias:
	.zero		0
	.zero		64


//--------------------- .nv.global                --------------------------
	.section	.nv.global,"aw",@nobits
.nv.global:
	.type		_ZN40_INTERNAL_9047e619_4_k_cu_3e7288b6_955726thrust24THRUST_300001_SM_1000_NS3seqE,@object
	.size		_ZN40_INTERNAL_9047e619_4_k_cu_3e7288b6_955726thrust24THRUST_300001_SM_1000_NS3seqE,(_ZN40_INTERNAL_9047e619_4_k_cu_3e7288b6_955724cuda3std3__48in_placeE - _ZN40_INTERNAL_9047e619_4_k_cu_3e7288b6_955726thrust24THRUST_300001_SM_1000_NS3seqE)
_ZN40_INTERNAL_9047e619_4_k_cu_3e7288b6_955726thrust24THRUST_300001_SM_1000_NS3seqE:
	.zero		1
	.type		_ZN40_INTERNAL_9047e619_4_k_cu_3e7288b6_955724cuda3std3__48in_placeE,@object
	.size		_ZN40_INTERNAL_9047e619_4_k_cu_3e7288b6_955724cuda3std3__48in_placeE,(_ZN40_INTERNAL_9047e619_4_k_cu_3e7288b6_955724cuda3std6ranges3__45__cpo4sizeE - _ZN40_INTERNAL_9047e619_4_k_cu_3e7288b6_955724cuda3std3__48in_placeE)
_ZN40_INTERNAL_9047e619_4_k_cu_3e7288b6_955724cuda3std3__48in_placeE:
	.zero		1
	.type		_ZN40_INTERNAL_9047e619_4_k_cu_3e7288b6_955724cuda3std6ranges3__45__cpo4sizeE,@object
	.size		_ZN40_INTERNAL_9047e619_4_k_cu_3e7288b6_955724cuda3std6ranges3__45__cpo4sizeE,(_ZN40_INTERNAL_9047e619_4_k_cu_3e7288b6_955726thrust24THRUST_300001_SM_1000_NS12placeholders2_3E - _ZN40_INTERNAL_9047e619_4_k_cu_3e7288b6_955724cuda3std6ranges3__45__cpo4sizeE)
_ZN40_INTERNAL_9047e619_4_k_cu_3e7288b6_955724cuda3std6ranges3__45__cpo4sizeE:
	.zero		1
	.type		_ZN40_INTERNAL_9047e619_4_k_cu_3e7288b6_955726thrust24THRUST_300001_SM_1000_NS12placeholders2_3E,@object
	.size		_ZN40_INTERNAL_9047e619_4_k_cu_3e7288b6_955726thrust24THRUST_300001_SM_1000_NS12placeholders2_3E,(_ZN40_INTERNAL_9047e619_4_k_cu_3e7288b6_955724cuda3std3__45__cpo6cbeginE - _ZN40_INTERNAL_9047e619_4_k_cu_3e7288b6_955726thrust24THRUST_300001_SM_1000_NS12placeholders2_3E)
_ZN40_INTERNAL_9047e619_4_k_cu_3e7288b6_955726thrust24THRUST_300001_SM_1000_NS12placeholders2_3E:
	.zero		1
	.type		_ZN40_INTERNAL_9047e619_4_k_cu_3e7288b6_955724cuda3std3__45__cpo6cbeginE,@object
	.size		_ZN40_INTERNAL_9047e619_4_k_cu_3e7288b6_955724cuda3std3__45__cpo6cbeginE,(_ZN40_INTERNAL_9047e619_4_k_cu_3e7288b6_955724cuda3std6ranges3__45__cpo6cbeginE - _ZN40_INTERNAL_9047e619_4_k_cu_3e7288b6_955724cuda3std3__45__cpo6cbeginE)
_ZN40_INTERNAL_9047e619_4_k_cu_3e7288b6_955724cuda3std3__45__cpo6cbeginE:
	.zero		1
	.type		_ZN40_INTERNAL_9047e619_4_k_cu_3e7288b6_955724cuda3std6ranges3__45__cpo6cbeginE,@object
	.size		_ZN40_INTERNAL_9047e619_4_k_cu_3e7288b6_955724cuda3std6ranges3__45__cpo6cbeginE,(_ZN40_INTERNAL_9047e619_4_k_cu_3e7288b6_955726thrust24THRUST_300001_SM_1000_NS12placeholders2_7E - _ZN40_INTERNAL_9047e619_4_k_cu_3e7288b6_955724cuda3std6ranges3__45__cpo6cbeginE)
_ZN40_INTERNAL_9047e619_4_k_cu_3e7288b6_955724cuda3std6ranges3__45__cpo6cbeginE:
	.zero		1
	.type		_ZN40_INTERNAL_9047e619_4_k_cu_3e7288b6_955726thrust24THRUST_300001_SM_1000_NS12placeholders2_7E,@object
	.size		_ZN40_INTERNAL_9047e619_4_k_cu_3e7288b6_955726thrust24THRUST_300001_SM_1000_NS12placeholders2_7E,(_ZN40_INTERNAL_9047e619_4_k_cu_3e7288b6_955724cuda3std3__45__cpo7crbeginE - _ZN40_INTERNAL_9047e619_4_k_cu_3e7288b6_955726thrust24THRUST_300001_SM_1000_NS12placeholders2_7E)
_ZN40_INTERNAL_9047e619_4_k_cu_3e7288b6_955726thrust24THRUST_300001_SM_1000_NS12placeholders2_7E:
	.zero		1
	.type		_ZN40_INTERNAL_9047e619_4_k_cu_3e7288b6_955724cuda3std3__45__cpo7crbeginE,@object
	.size		_ZN40_INTERNAL_9047e619_4_k_cu_3e7288b6_955724cuda3std3__45__cpo7crbeginE,(_ZN40_INTERNAL_9047e619_4_k_cu_3e7288b6_955724cuda3std6ranges3__45__cpo4nextE - _ZN40_INTERNAL_9047e619_4_k_cu_3e7288b6_955724cuda3std3__45__cpo7crbeginE)
_ZN40_INTERNAL_9047e619_4_k_cu_3e7288b6_955724cuda3std3__45__cpo7crbeginE:
	.zero		1
	.type		_ZN40_INTERNAL_9047e619_4_k_cu_3e7288b6_955724cuda3std6ranges3__45__cpo4nextE,@object
	.size		_ZN40_INTERNAL_9047e619_4_k_cu_3e7288b6_955724cuda3std6ranges3__45__cpo4nextE,(_ZN40_INTERNAL_9047e619_4_k_cu_3e7288b6_955724cuda3std6ranges3__45__cpo4swapE - _ZN40_INTERNAL_9047e619_4_k_cu_3e7288b6_955724cuda3std6ranges3__45__cpo4nextE)
_ZN40_INTERNAL_9047e619_4_k_cu_3e7288b6_955724cuda3std6ranges3__45__cpo4nextE:
	.zero		1
	.type		_ZN40_INTERNAL_9047e619_4_k_cu_3e7288b6_955724cuda3std6ranges3__45__cpo4swapE,@object
	.size		_ZN40_INTERNAL_9047e619_4_k_cu_3e7288b6_955724cuda3std6ranges3__45__cpo4swapE,(_ZN40_INTERNAL_9047e619_4_k_cu_3e7288b6_955726thrust24THRUST_300001_SM_1000_NS8cuda_cub10par_nosyncE - _ZN40_INTERNAL_9047e619_4_k_cu_3e7288b6_955724cuda3std6ranges3__45__cpo4swapE)
_ZN40_INTERNAL_9047e619_4_k_cu_3e7288b6_955724cuda3std6ranges3__45__cpo4swapE:
	.zero		1
	.type		_ZN40_INTERNAL_9047e619_4_k_cu_3e7288b6_955726thrust24THRUST_300001_SM_1000_NS8cuda_cub10par_nosyncE,@object
	.size		_ZN40_INTERNAL_9047e619_4_k_cu_3e7288b6_955726thrust24THRUST_300001_SM_1000_NS8cuda_cub10par_nosyncE,(_ZN40_INTERNAL_9047e619_4_k_cu_3e7288b6_955726thrust24THRUST_300001_SM_1000_NS12placeholders2_9E - _ZN40_INTERNAL_9047e619_4_k_cu_3e7288b6_955726thrust24THRUST_300001_SM_1000_NS8cuda_cub10par_nosyncE)
_ZN40_INTERNAL_9047e619_4_k_cu_3e7288b6_955726thrust24THRUST_300001_SM_1000_NS8cuda_cub10par_nosyncE:
	.zero		1
	.type		_ZN40_INTERNAL_9047e619_4_k_cu_3e7288b6_955726thrust24THRUST_300001_SM_1000_NS12placeholders2_9E,@object
	.size		_ZN40_INTERNAL_9047e619_4_k_cu_3e7288b6_955726thrust24THRUST_300001_SM_1000_NS12placeholders2_9E,(_ZN40_INTERNAL_9047e619_4_k_cu_3e7288b6_955724cuda3std3__442_GLOBAL__N__9047e619_4_k_cu_3e7288b6_955726ignoreE - _ZN40_INTERNAL_9047e619_4_k_cu_3e7288b6_955726thrust24THRUST_300001_SM_1000_NS12placeholders2_9E)
_ZN40_INTERNAL_9047e619_4_k_cu_3e7288b6_955726thrust24THRUST_300001_SM_1000_NS12placeholders2_9E:
	.zero		1
	.type		_ZN40_INTERNAL_9047e619_4_k_cu_3e7288b6_955724cuda3std3__442_GLOBAL__N__9047e619_4_k_cu_3e7288b6_955726ignoreE,@object
	.size		_ZN40_INTERNAL_9047e619_4_k_cu_3e7288b6_955724cuda3std3__442_GLOBAL__N__9047e619_4_k_cu_3e7288b6_955726ignoreE,(_ZN40_INTERNAL_9047e619_4_k_cu_3e7288b6_955724cuda3std6ranges3__45__cpo4dataE - _ZN40_INTERNAL_9047e619_4_k_cu_3e7288b6_955724cuda3std3__442_GLOBAL__N__9047e619_4_k_cu_3e7288b6_955726ignoreE)
_ZN40_INTERNAL_9047e619_4_k_cu_3e7288b6_955724cuda3std3__442_GLOBAL__N__9047e619_4_k_cu_3e7288b6_955726ignoreE:
	.zero		1
	.type		_ZN40_INTERNAL_9047e619_4_k_cu_3e7288b6_955724cuda3std6ranges3__45__cpo4dataE,@object
	.size		_ZN40_INTERNAL_9047e619_4_k_cu_3e7288b6_955724cuda3std6ranges3__45__cpo4dataE,(_ZN40_INTERNAL_9047e619_4_k_cu_3e7288b6_955726thrust24THRUST_300001_SM_1000_NS12placeholders2_1E - _ZN40_INTERNAL_9047e619_4_k_cu_3e7288b6_955724cuda3std6ranges3__45__cpo4dataE)
_ZN40_INTERNAL_9047e619_4_k_cu_3e7288b6_955724cuda3std6ranges3__45__cpo4dataE:
	.zero		1
	.type		_ZN40_INTERNAL_9047e619_4_k_cu_3e7288b6_955726thrust24THRUST_300001_SM_1000_NS12placeholders2_1E,@object
	.size		_ZN40_INTERNAL_9047e619_4_k_cu_3e7288b6_955726thrust24THRUST_300001_SM_1000_NS12placeholders2_1E,(_ZN40_INTERNAL_9047e619_4_k_cu_3e7288b6_955724cuda3std3__45__cpo5beginE - _ZN40_INTERNAL_9047e619_4_k_cu_3e7288b6_955726thrust24THRUST_300001_SM_1000_NS12placeholders2_1E)
_ZN40_INTERNAL_9047e619_4_k_cu_3e7288b6_955726thrust24THRUST_300001_SM_1000_NS12placeholders2_1E:
	.zero		1
	.type		_ZN40_INTERNAL_9047e619_4_k_cu_3e7288b6_955724cuda3std3__45__cpo5beginE,@object
	.size		_ZN40_INTERNAL_9047e619_4_k_cu_3e7288b6_955724cuda3std3__45__cpo5beginE,(_ZN40_INTERNAL_9047e619_4_k_cu_3e7288b6_955724cuda3std6ranges3__45__cpo5beginE - _ZN40_INTERNAL_9047e619_4_k_cu_3e7288b6_955724cuda3std3__45__cpo5beginE)
_ZN40_INTERNAL_9047e619_4_k_cu_3e7288b6_955724cuda3std3__45__cpo5beginE:
	.zero		1
	.type		_ZN40_INTERNAL_9047e619_4_k_cu_3e7288b6_955724cuda3std6ranges3__45__cpo5beginE,@object
	.size		_ZN40_INTERNAL_9047e619_4_k_cu_3e7288b6_955724cuda3std6ranges3__45__cpo5beginE,(_ZN40_INTERNAL_9047e619_4_k_cu_3e7288b6_955726thrust24THRUST_300001_SM_1000_NS12placeholders2_5E - _ZN40_INTERNAL_9047e619_4_k_cu_3e7288b6_955724cuda3std6ranges3__45__cpo5beginE)
_ZN40_INTERNAL_9047e619_4_k_cu_3e7288b6_955724cuda3std6ranges3__45__cpo5beginE:
	.zero		1
	.type		_ZN40_INTERNAL_9047e619_4_k_cu_3e7288b6_955726thrust24THRUST_300001_SM_1000_NS12placeholders2_5E,@object
	.size		_ZN40_INTERNAL_9047e619_4_k_cu_3e7288b6_955726thrust24THRUST_300001_SM_1000_NS12placeholders2_5E,(_ZN40_INTERNAL_9047e619_4_k_cu_3e7288b6_955724cuda3std3__45__cpo6rbeginE - _ZN40_INTERNAL_9047e619_4_k_cu_3e7288b6_955726thrust24THRUST_300001_SM_1000_NS12placeholders2_5E)
_ZN40_INTERNAL_9047e619_4_k_cu_3e7288b6_955726thrust24THRUST_300001_SM_1000_NS12placeholders2_5E:
	.zero		1
	.type		_ZN40_INTERNAL_9047e619_4_k_cu_3e7288b6_955724cuda3std3__45__cpo6rbeginE,@object
	.size		_ZN40_INTERNAL_9047e619_4_k_cu_3e7288b6_955724cuda3std3__45__cpo6rbeginE,(_ZN40_INTERNAL_9047e619_4_k_cu_3e7288b6_955724cuda3std6ranges3__45__cpo7advanceE - _ZN40_INTERNAL_9047e619_4_k_cu_3e7288b6_955724cuda3std3__45__cpo6rbeginE)
_ZN40_INTERNAL_9047e619_4_k_cu_3e7288b6_955724cuda3std3__45__cpo6rbeginE:
	.zero		1
	.type		_ZN40_INTERNAL_9047e619_4_k_cu_3e7288b6_955724cuda3std6ranges3__45__cpo7advanceE,@object
	.size		_ZN40_INTERNAL_9047e619_4_k_cu_3e7288b6_955724cuda3std6ranges3__45__cpo7advanceE,(_ZN40_INTERNAL_9047e619_4_k_cu_3e7288b6_955724cuda3std3__47nulloptE - _ZN40_INTERNAL_9047e619_4_k_cu_3e7288b6_955724cuda3std6ranges3__45__cpo7advanceE)
_ZN40_INTERNAL_9047e619_4_k_cu_3e7288b6_955724cuda3std6ranges3__45__cpo7advanceE:
	.zero		1
	.type		_ZN40_INTERNAL_9047e619_4_k_cu_3e7288b6_955724cuda3std3__47nulloptE,@object
	.size		_ZN40_INTERNAL_9047e619_4_k_cu_3e7288b6_955724cuda3std3__47nulloptE,(_ZN40_INTERNAL_9047e619_4_k_cu_3e7288b6_955724cuda3std6ranges3__45__cpo8distanceE - _ZN40_INTERNAL_9047e619_4_k_cu_3e7288b6_955724cuda3std3__47nulloptE)
_ZN40_INTERNAL_9047e619_4_k_cu_3e7288b6_955724cuda3std3__47nulloptE:
	.zero		1
	.type		_ZN40_INTERNAL_9047e619_4_k_cu_3e7288b6_955724cuda3std6ranges3__45__cpo8distanceE,@object
	.size		_ZN40_INTERNAL_9047e619_4_k_cu_3e7288b6_955724cuda3std6ranges3__45__cpo8distanceE,(_ZN40_INTERNAL_9047e619_4_k_cu_3e7288b6_955726thrust24THRUST_300001_SM_1000_NS12placeholders3_10E - _ZN40_INTERNAL_9047e619_4_k_cu_3e7288b6_955724cuda3std6ranges3__45__cpo8distanceE)
_ZN40_INTERNAL_9047e619_4_k_cu_3e7288b6_955724cuda3std6ranges3__45__cpo8distanceE:
	.zero		1
	.type		_ZN40_INTERNAL_9047e619_4_k_cu_3e7288b6_955726thrust24THRUST_300001_SM_1000_NS12placeholders3_10E,@object
	.size		_ZN40_INTERNAL_9047e619_4_k_cu_3e7288b6_955726thrust24THRUST_300001_SM_1000_NS12placeholders3_10E,(_ZN40_INTERNAL_9047e619_4_k_cu_3e7288b6_955724cuda3std3__419piecewise_constructE - _ZN40_INTERNAL_9047e619_4_k_cu_3e7288b6_955726thrust24THRUST_300001_SM_1000_NS12placeholders3_10E)
_ZN40_INTERNAL_9047e619_4_k_cu_3e7288b6_955726thrust24THRUST_300001_SM_1000_NS12placeholders3_10E:
	.zero		1
	.type		_ZN40_INTERNAL_9047e619_4_k_cu_3e7288b6_955724cuda3std3__419piecewise_constructE,@object
	.size		_ZN40_INTERNAL_9047e619_4_k_cu_3e7288b6_955724cuda3std3__419piecewise_constructE,(_ZN40_INTERNAL_9047e619_4_k_cu_3e7288b6_955724cuda3std6ranges3__45__cpo5cdataE - _ZN40_INTERNAL_9047e619_4_k_cu_3e7288b6_955724cuda3std3__419piecewise_constructE)
_ZN40_INTERNAL_9047e619_4_k_cu_3e7288b6_955724cuda3std3__419piecewise_constructE:
	.zero		1
	.type		_ZN40_INTERNAL_9047e619_4_k_cu_3e7288b6_955724cuda3std6ranges3__45__cpo5cdataE,@object
	.size		_ZN40_INTERNAL_9047e619_4_k_cu_3e7288b6_955724cuda3std6ranges3__45__cpo5cdataE,(_ZN40_INTERNAL_9047e619_4_k_cu_3e7288b6_955726thrust24THRUST_300001_SM_1000_NS12placeholders2_2E - _ZN40_INTERNAL_9047e619_4_k_cu_3e7288b6_955724cuda3std6ranges3__45__cpo5cdataE)
_ZN40_INTERNAL_9047e619_4_k_cu_3e7288b6_955724cuda3std6ranges3__45__cpo5cdataE:
	.zero		1
	.type		_ZN40_INTERNAL_9047e619_4_k_cu_3e7288b6_955726thrust24THRUST_300001_SM_1000_NS12placeholders2_2E,@object
	.size		_ZN40_INTERNAL_9047e619_4_k_cu_3e7288b6_955726thrust24THRUST_300001_SM_1000_NS12placeholders2_2E,(_ZN40_INTERNAL_9047e619_4_k_cu_3e7288b6_955724cuda3std3__45__cpo3endE - _ZN40_INTERNAL_9047e619_4_k_cu_3e7288b6_955726thrust24THRUST_300001_SM_1000_NS12placeholders2_2E)
_ZN40_INTERNAL_9047e619_4_k_cu_3e7288b6_955726thrust24THRUST_300001_SM_1000_NS12placeholders2_2E:
	.zero		1
	.type		_ZN40_INTERNAL_9047e619_4_k_cu_3e7288b6_955724cuda3std3__45__cpo3endE,@object
	.size		_ZN40_INTERNAL_9047e619_4_k_cu_3e7288b6_955724cuda3std3__45__cpo3endE,(_ZN40_INTERNAL_9047e619_4_k_cu_3e7288b6_955724cuda3std6ranges3__45__cpo3endE - _ZN40_INTERNAL_9047e619_4_k_cu_3e7288b6_955724cuda3std3__45__cpo3endE)
_ZN40_INTERNAL_9047e619_4_k_cu_3e7288b6_955724cuda3std3__45__cpo3endE:
	.zero		1
	.type		_ZN40_INTERNAL_9047e619_4_k_cu_3e7288b6_955724cuda3std6ranges3__45__cpo3endE,@object
	.size		_ZN40_INTERNAL_9047e619_4_k_cu_3e7288b6_955724cuda3std6ranges3__45__cpo3endE,(_ZN40_INTERNAL_9047e619_4_k_cu_3e7288b6_955726thrust24THRUST_300001_SM_1000_NS12placeholders2_6E - _ZN40_INTERNAL_9047e619_4_k_cu_3e7288b6_955724cuda3std6ranges3__45__cpo3endE)
_ZN40_INTERNAL_9047e619_4_k_cu_3e7288b6_955724cuda3std6ranges3__45__cpo3endE:
	.zero		1
	.type		_ZN40_INTERNAL_9047e619_4_k_cu_3e7288b6_955726thrust24THRUST_300001_SM_1000_NS12placeholders2_6E,@object
	.size		_ZN40_INTERNAL_9047e619_4_k_cu_3e7288b6_955726thrust24THRUST_300001_SM_1000_NS12placeholders2_6E,(_ZN40_INTERNAL_9047e619_4_k_cu_3e7288b6_955724cuda3std3__45__cpo4rendE - _ZN40_INTERNAL_9047e619_4_k_cu_3e7288b6_955726thrust24THRUST_300001_SM_1000_NS12placeholders2_6E)
_ZN40_INTERNAL_9047e619_4_k_cu_3e7288b6_955726thrust24THRUST_300001_SM_1000_NS12placeholders2_6E:
	.zero		1
	.type		_ZN40_INTERNAL_9047e619_4_k_cu_3e7288b6_955724cuda3std3__45__cpo4rendE,@object
	.size		_ZN40_INTERNAL_9047e619_4_k_cu_3e7288b6_955724cuda3std3__45__cpo4rendE,(_ZN40_INTERNAL_9047e619_4_k_cu_3e7288b6_955724cuda3std6ranges3__45__cpo9iter_swapE - _ZN40_INTERNAL_9047e619_4_k_cu_3e7288b6_955724cuda3std3__45__cpo4rendE)
_ZN40_INTERNAL_9047e619_4_k_cu_3e7288b6_955724cuda3std3__45__cpo4rendE:
	.zero		1
	.type		_ZN40_INTERNAL_9047e619_4_k_cu_3e7288b6_955724cuda3std6ranges3__45__cpo9iter_swapE,@object
	.size		_ZN40_INTERNAL_9047e619_4_k_cu_3e7288b6_955724cuda3std6ranges3__45__cpo9iter_swapE,(_ZN40_INTERNAL_9047e619_4_k_cu_3e7288b6_955724cuda3std3__48unexpectE - _ZN40_INTERNAL_9047e619_4_k_cu_3e7288b6_955724cuda3std6ranges3__45__cpo9iter_swapE)
_ZN40_INTERNAL_9047e619_4_k_cu_3e7288b6_955724cuda3std6ranges3__45__cpo9iter_swapE:
	.zero		1
	.type		_ZN40_INTERNAL_9047e619_4_k_cu_3e7288b6_955724cuda3std3__48unexpectE,@object
	.size		_ZN40_INTERNAL_9047e619_4_k_cu_3e7288b6_955724cuda3std3__48unexpectE,(_ZN40_INTERNAL_9047e619_4_k_cu_3e7288b6_955726thrust24THRUST_300001_SM_1000_NS8cuda_cub3parE - _ZN40_INTERNAL_9047e619_4_k_cu_3e7288b6_955724cuda3std3__48unexpectE)
_ZN40_INTERNAL_9047e619_4_k_cu_3e7288b6_955724cuda3std3__48unexpectE:
	.zero		1
	.type		_ZN40_INTERNAL_9047e619_4_k_cu_3e7288b6_955726thrust24THRUST_300001_SM_1000_NS8cuda_cub3parE,@object
	.size		_ZN40_INTERNAL_9047e619_4_k_cu_3e7288b6_955726thrust24THRUST_300001_SM_1000_NS8cuda_cub3parE,(_ZN40_INTERNAL_9047e619_4_k_cu_3e7288b6_955726thrust24THRUST_300001_SM_1000_NS12placeholders2_4E - _ZN40_INTERNAL_9047e619_4_k_cu_3e7288b6_955726thrust24THRUST_300001_SM_1000_NS8cuda_cub3parE)
_ZN40_INTERNAL_9047e619_4_k_cu_3e7288b6_955726thrust24THRUST_300001_SM_1000_NS8cuda_cub3parE:
	.zero		1
	.type		_ZN40_INTERNAL_9047e619_4_k_cu_3e7288b6_955726thrust24THRUST_300001_SM_1000_NS12placeholders2_4E,@object
	.size		_ZN40_INTERNAL_9047e619_4_k_cu_3e7288b6_955726thrust24THRUST_300001_SM_1000_NS12placeholders2_4E,(_ZN40_INTERNAL_9047e619_4_k_cu_3e7288b6_955724cuda3std3__45__cpo4cendE - _ZN40_INTERNAL_9047e619_4_k_cu_3e7288b6_955726thrust24THRUST_300001_SM_1000_NS12placeholders2_4E)
_ZN40_INTERNAL_9047e619_4_k_cu_3e7288b6_955726thrust24THRUST_300001_SM_1000_NS12placeholders2_4E:
	.zero		1
	.type		_ZN40_INTERNAL_9047e619_4_k_cu_3e7288b6_955724cuda3std3__45__cpo4cendE,@object
	.size		_ZN40_INTERNAL_9047e619_4_k_cu_3e7288b6_955724cuda3std3__45__cpo4cendE,(_ZN40_INTERNAL_9047e619_4_k_cu_3e7288b6_955724cuda3std6ranges3__45__cpo4cendE - _ZN40_INTERNAL_9047e619_4_k_cu_3e7288b6_955724cuda3std3__45__cpo4cendE)
_ZN40_INTERNAL_9047e619_4_k_cu_3e7288b6_955724cuda3std3__45__cpo4cendE:
	.zero		1
	.type		_ZN40_INTERNAL_9047e619_4_k_cu_3e7288b6_955724cuda3std6ranges3__45__cpo4cendE,@object
	.size		_ZN40_INTERNAL_9047e619_4_k_cu_3e7288b6_955724cuda3std6ranges3__45__cpo4cendE,(_ZN40_INTERNAL_9047e619_4_k_cu_3e7288b6_955724cuda3std3__420unreachable_sentinelE - _ZN40_INTERNAL_9047e619_4_k_cu_3e7288b6_955724cuda3std6ranges3__45__cpo4cendE)
_ZN40_INTERNAL_9047e619_4_k_cu_3e7288b6_955724cuda3std6ranges3__45__cpo4cendE:
	.zero		1
	.type		_ZN40_INTERNAL_9047e619_4_k_cu_3e7288b6_955724cuda3std3__420unreachable_sentinelE,@object
	.size		_ZN40_INTERNAL_9047e619_4_k_cu_3e7288b6_955724cuda3std3__420unreachable_sentinelE,(_ZN40_INTERNAL_9047e619_4_k_cu_3e7288b6_955724cuda3std6ranges3__45__cpo5ssizeE - _ZN40_INTERNAL_9047e619_4_k_cu_3e7288b6_955724cuda3std3__420unreachable_sentinelE)
_ZN40_INTERNAL_9047e619_4_k_cu_3e7288b6_955724cuda3std3__420unreachable_sentinelE:
	.zero		1
	.type		_ZN40_INTERNAL_9047e619_4_k_cu_3e7288b6_955724cuda3std6ranges3__45__cpo5ssizeE,@object
	.size		_ZN40_INTERNAL_9047e619_4_k_cu_3e7288b6_955724cuda3std6ranges3__45__cpo5ssizeE,(_ZN40_INTERNAL_9047e619_4_k_cu_3e7288b6_955726thrust24THRUST_300001_SM_1000_NS12placeholders2_8E - _ZN40_INTERNAL_9047e619_4_k_cu_3e7288b6_955724cuda3std6ranges3__45__cpo5ssizeE)
_ZN40_INTERNAL_9047e619_4_k_cu_3e7288b6_955724cuda3std6ranges3__45__cpo5ssizeE:
	.zero		1
	.type		_ZN40_INTERNAL_9047e619_4_k_cu_3e7288b6_955726thrust24THRUST_300001_SM_1000_NS12placeholders2_8E,@object
	.size		_ZN40_INTERNAL_9047e619_4_k_cu_3e7288b6_955726thrust24THRUST_300001_SM_1000_NS12placeholders2_8E,(_ZN40_INTERNAL_9047e619_4_k_cu_3e7288b6_955724cuda3std3__45__cpo5crendE - _ZN40_INTERNAL_9047e619_4_k_cu_3e7288b6_955726thrust24THRUST_300001_SM_1000_NS12placeholders2_8E)
_ZN40_INTERNAL_9047e619_4_k_cu_3e7288b6_955726thrust24THRUST_300001_SM_1000_NS12placeholders2_8E:
	.zero		1
	.type		_ZN40_INTERNAL_9047e619_4_k_cu_3e7288b6_955724cuda3std3__45__cpo5crendE,@object
	.size		_ZN40_INTERNAL_9047e619_4_k_cu_3e7288b6_955724cuda3std3__45__cpo5crendE,(_ZN40_INTERNAL_9047e619_4_k_cu_3e7288b6_955724cuda3std6ranges3__45__cpo4prevE - _ZN40_INTERNAL_9047e619_4_k_cu_3e7288b6_955724cuda3std3__45__cpo5crendE)
_ZN40_INTERNAL_9047e619_4_k_cu_3e7288b6_955724cuda3std3__45__cpo5crendE:
	.zero		1
	.type		_ZN40_INTERNAL_9047e619_4_k_cu_3e7288b6_955724cuda3std6ranges3__45__cpo4prevE,@object
	.size		_ZN40_INTERNAL_9047e619_4_k_cu_3e7288b6_955724cuda3std6ranges3__45__cpo4prevE,(_ZN40_INTERNAL_9047e619_4_k_cu_3e7288b6_955724cuda3std6ranges3__45__cpo9iter_moveE - _ZN40_INTERNAL_9047e619_4_k_cu_3e7288b6_955724cuda3std6ranges3__45__cpo4prevE)
_ZN40_INTERNAL_9047e619_4_k_cu_3e7288b6_955724cuda3std6ranges3__45__cpo4prevE:
	.zero		1
	.type		_ZN40_INTERNAL_9047e619_4_k_cu_3e7288b6_955724cuda3std6ranges3__45__cpo9iter_moveE,@object
	.size		_ZN40_INTERNAL_9047e619_4_k_cu_3e7288b6_955724cuda3std6ranges3__45__cpo9iter_moveE,(_ZN40_INTERNAL_9047e619_4_k_cu_3e7288b6_955726thrust24THRUST_300001_SM_1000_NS6system6detail10sequential3seqE - _ZN40_INTERNAL_9047e619_4_k_cu_3e7288b6_955724cuda3std6ranges3__45__cpo9iter_moveE)
_ZN40_INTERNAL_9047e619_4_k_cu_3e7288b6_955724cuda3std6ranges3__45__cpo9iter_moveE:
	.zero		1
	.type		_ZN40_INTERNAL_9047e619_4_k_cu_3e7288b6_955726thrust24THRUST_300001_SM_1000_NS6system6detail10sequential3seqE,@object
	.size		_ZN40_INTERNAL_9047e619_4_k_cu_3e7288b6_955726thrust24THRUST_300001_SM_1000_NS6system6detail10sequential3seqE,(.L_31 - _ZN40_INTERNAL_9047e619_4_k_cu_3e7288b6_955726thrust24THRUST_300001_SM_1000_NS6system6detail10sequential3seqE)
_ZN40_INTERNAL_9047e619_4_k_cu_3e7288b6_955726thrust24THRUST_300001_SM_1000_NS6system6detail10sequential3seqE:
	.zero		1
.L_31:


//--------------------- .nv.constant0._ZN3cub18CUB_300001_SM_10006detail11EmptyKernelIvEEvv --------------------------
	.section	.nv.constant0._ZN3cub18CUB_300001_SM_10006detail11EmptyKernelIvEEvv,"a",@progbits
	.sectionflags	@""
	.align	4
.nv.constant0._ZN3cub18CUB_300001_SM_10006detail11EmptyKernelIvEEvv:
	.zero		896


//--------------------- SYMBOLS --------------------------

	.type		.nv.reservedSmem.offset0,@object
	.size		.nv.reservedSmem.offset0,0x4
